//
// Generated by NVIDIA NVVM Compiler
//
// Compiler Build ID: CL-36424714
// Cuda compilation tools, release 13.0, V13.0.88
// Based on NVVM 20.0.0
//

.version 9.0
.target sm_100
.address_size 64

	// .globl	_Z18badMemoryReferencePi

.visible .entry _Z18badMemoryReferencePi(
	.param .u64 .ptr .align 1 _Z18badMemoryReferencePi_param_0
)
{
	.reg .b32 	%r<3>;
	.reg .b64 	%rd<5>;

	ld.param.u64 	%rd1, [_Z18badMemoryReferencePi_param_0];
	cvta.to.global.u64 	%rd2, %rd1;
	mov.u32 	%r1, %tid.x;
	mul.wide.u32 	%rd3, %r1, 4;
	add.s64 	%rd4, %rd2, %rd3;
	mov.b32 	%r2, 0;
	st.global.u32 	[%rd4], %r2;
	ret;

}


// ===== COMPILED SASS (sm_100) =====

	.target	sm_100

	.elftype	@"ET_EXEC"


//--------------------- .note.nv.tkinfo           --------------------------
	.section	.note.nv.tkinfo,"",@"SHT_NOTE"
	.sectionflags	@"SHF_NOTE_NV_TKINFO"
	.tkinfo
        /*0018*/ 	.word	0x00000002
        /*0030*/ 	.string	""
        /*0030*/ 	.string	"ptxas"
        /*0030*/ 	.string	"Cuda compilation tools, release 13.0, V13.0.88"
        /*0030*/ 	.string	"Build cuda_13.0.r13.0/compiler.36424714_0"
        /*0030*/ 	.string	"-arch sm_100 -m 64 "



//--------------------- .note.nv.cuinfo           --------------------------
	.section	.note.nv.cuinfo,"",@"SHT_NOTE"
	.sectionflags	@"SHF_NOTE_NV_CUINFO"
        /*0018*/ 	.short	0x0002
        /*001a*/ 	.short	0x0064
        /*001c*/ 	.short	0x0082
	.zero		2


//--------------------- .nv.info                  --------------------------
	.section	.nv.info,"",@"SHT_CUDA_INFO"
	.align	4


	//----- nvinfo : EIATTR_REGCOUNT
	.align		4
        /*0000*/ 	.byte	0x04, 0x2f
        /*0002*/ 	.short	(.L_1 - .L_0)
	.align		4
.L_0:
        /*0004*/ 	.word	index@(_Z18badMemoryReferencePi)
        /*0008*/ 	.word	0x00000008


	//----- nvinfo : EIATTR_FRAME_SIZE
	.align		4
.L_1:
        /*000c*/ 	.byte	0x04, 0x11
        /*000e*/ 	.short	(.L_3 - .L_2)
	.align		4
.L_2:
        /*0010*/ 	.word	index@(_Z18badMemoryReferencePi)
        /*0014*/ 	.word	0x00000000


	//----- nvinfo : EIATTR_MIN_STACK_SIZE
	.align		4
.L_3:
        /*0018*/ 	.byte	0x04, 0x12
        /*001a*/ 	.short	(.L_5 - .L_4)
	.align		4
.L_4:
        /*001c*/ 	.word	index@(_Z18badMemoryReferencePi)
        /*0020*/ 	.word	0x00000000
.L_5:


//--------------------- .nv.compat                --------------------------
	.section	.nv.compat,"",@"SHT_CUDA_COMPAT_INFO"
	.align	4
        /*0000*/ 	.byte	0x02, 0x09, 0x00, 0x00, 0x02, 0x02, 0x01, 0x00, 0x02, 0x05, 0x05, 0x00, 0x03, 0x07, 0x01, 0x01
        /*0010*/ 	.byte	0x02, 0x03, 0x00, 0x00, 0x02, 0x06, 0x01, 0x00, 0x04, 0x0b, 0x08, 0x00, 0x09, 0x00, 0x00, 0x00
        /*0020*/ 	.byte	0x00, 0x00, 0x00, 0x00


//--------------------- .nv.info._Z18badMemoryReferencePi --------------------------
	.section	.nv.info._Z18badMemoryReferencePi,"",@"SHT_CUDA_INFO"
	.sectionflags	@""
	.align	4


	//----- nvinfo : EIATTR_CUDA_API_VERSION
	.align		4
        /*0000*/ 	.byte	0x04, 0x37
        /*0002*/ 	.short	(.L_7 - .L_6)
.L_6:
        /*0004*/ 	.word	0x00000082


	//----- nvinfo : EIATTR_KPARAM_INFO
	.align		4
.L_7:
        /*0008*/ 	.byte	0x04, 0x17
        /*000a*/ 	.short	(.L_9 - .L_8)
.L_8:
        /*000c*/ 	.word	0x00000000
        /*0010*/ 	.short	0x0000
        /*0012*/ 	.short	0x0000
        /*0014*/ 	.byte	0x00, 0xf5, 0x21, 0x00


	//----- nvinfo : EIATTR_SPARSE_MMA_MASK
	.align		4
.L_9:
        /*0018*/ 	.byte	0x03, 0x50
        /*001a*/ 	.short	0x0000


	//----- nvinfo : EIATTR_MAXREG_COUNT
	.align		4
        /*001c*/ 	.byte	0x03, 0x1b
        /*001e*/ 	.short	0x00ff


	//----- nvinfo : EIATTR_MERCURY_ISA_VERSION
	.align		4
        /*0020*/ 	.byte	0x03, 0x5f
        /*0022*/ 	.short	0x0101


	//----- nvinfo : EIATTR_VRC_CTA_INIT_COUNT
	.align		4
        /*0024*/ 	.byte	0x02, 0x4a
	.zero		1
	.zero		1


	//----- nvinfo : EIATTR_EXIT_INSTR_OFFSETS
	.align		4
        /*0028*/ 	.byte	0x04, 0x1c
        /*002a*/ 	.short	(.L_11 - .L_10)


	//   ....[0]....
.L_10:
        /*002c*/ 	.word	0x00000060


	//----- nvinfo : EIATTR_CBANK_PARAM_SIZE
	.align		4
.L_11:
        /*0030*/ 	.byte	0x03, 0x19
        /*0032*/ 	.short	0x0008


	//----- nvinfo : EIATTR_PARAM_CBANK
	.align		4
        /*0034*/ 	.byte	0x04, 0x0a
        /*0036*/ 	.short	(.L_13 - .L_12)
	.align		4
.L_12:
        /*0038*/ 	.word	index@(.nv.constant0._Z18badMemoryReferencePi)
        /*003c*/ 	.short	0x0380
        /*003e*/ 	.short	0x0008


	//----- nvinfo : EIATTR_SW_WAR
	.align		4
.L_13:
        /*0040*/ 	.byte	0x04, 0x36
        /*0042*/ 	.short	(.L_15 - .L_14)
.L_14:
        /*0044*/ 	.word	0x00000008
.L_15:


//--------------------- .nv.callgraph             --------------------------
	.section	.nv.callgraph,"",@"SHT_CUDA_CALLGRAPH"
	.align	4
	.sectionentsize	8
	.align		4
        /*0000*/ 	.word	0x00000000
	.align		4
        /*0004*/ 	.word	0xffffffff
	.align		4
        /*0008*/ 	.word	0x00000000
	.align		4
        /*000c*/ 	.word	0xfffffffe
	.align		4
        /*0010*/ 	.word	0x00000000
	.align		4
        /*0014*/ 	.word	0xfffffffd
	.align		4
        /*0018*/ 	.word	0x00000000
	.align		4
        /*001c*/ 	.word	0xfffffffc


//--------------------- .text._Z18badMemoryReferencePi --------------------------
	.section	.text._Z18badMemoryReferencePi,"ax",@progbits
	.align	128
        .global         _Z18badMemoryReferencePi
        .type           _Z18badMemoryReferencePi,@function
        .size           _Z18badMemoryReferencePi,(.L_x_1 - _Z18badMemoryReferencePi)
        .other          _Z18badMemoryReferencePi,@"STO_CUDA_ENTRY STV_DEFAULT"
_Z18badMemoryReferencePi:
.text._Z18badMemoryReferencePi:
[----:B------:R-:W-:Y:S01]  /*0000*/  LDC R1, c[0x0][0x37c] ;  /* 0x0000df00ff017b82 */ /* 0x000fe20000000800 */
[----:B------:R-:W0:Y:S07]  /*0010*/  S2R R5, SR_TID.X ;  /* 0x0000000000057919 */ /* 0x000e2e0000002100 */
[----:B------:R-:W0:Y:S01]  /*0020*/  LDC.64 R2, c[0x0][0x380] ;  /* 0x0000e000ff027b82 */ /* 0x000e220000000a00 */
[----:B------:R-:W1:Y:S01]  /*0030*/  LDCU.64 UR4, c[0x0][0x358] ;  /* 0x00006b00ff0477ac */ /* 0x000e620008000a00 */
[----:B0-----:R-:W-:-:S05]  /*0040*/  IMAD.WIDE.U32 R2, R5, 0x4, R2 ;  /* 0x0000000405027825 */ /* 0x001fca00078e0002 */
[----:B-1----:R-:W-:Y:S01]  /*0050*/  STG.E desc[UR4][R2.64], RZ ;  /* 0x000000ff02007986 */ /* 0x002fe2000c101904 */
[----:B------:R-:W-:Y:S05]  /*0060*/  EXIT ;  /* 0x000000000000794d */ /* 0x000fea0003800000 */
.L_x_0:
[----:B------:R-:W-:-:S00]  /*0070*/  BRA `(.L_x_0) ;  /* 0xfffffffc00fc7947 */ /* 0x000fc0000383ffff */
[----:B------:R-:W-:-:S00]  /*0080*/  NOP ;  /* 0x0000000000007918 */ /* 0x000fc00000000000 */
[----:B------:R-:W-:-:S00]  /*0090*/  NOP ;  /* 0x0000000000007918 */ /* 0x000fc00000000000 */
[----:B------:R-:W-:-:S00]  /*00a0*/  NOP ;  /* 0x0000000000007918 */ /* 0x000fc00000000000 */
[----:B------:R-:W-:-:S00]  /*00b0*/  NOP ;  /* 0x0000000000007918 */ /* 0x000fc00000000000 */
[----:B------:R-:W-:-:S00]  /*00c0*/  NOP ;  /* 0x0000000000007918 */ /* 0x000fc00000000000 */
[----:B------:R-:W-:-:S00]  /*00d0*/  NOP ;  /* 0x0000000000007918 */ /* 0x000fc00000000000 */
[----:B------:R-:W-:-:S00]  /*00e0*/  NOP ;  /* 0x0000000000007918 */ /* 0x000fc00000000000 */
[----:B------:R-:W-:-:S00]  /*00f0*/  NOP ;  /* 0x0000000000007918 */ /* 0x000fc00000000000 */
.L_x_1:


//--------------------- .nv.shared.reserved.0     --------------------------
	.section	.nv.shared.reserved.0,"aw",@nobits
	.weak		__nv_reservedSMEM_offset_0_alias
	.size		__nv_reservedSMEM_offset_0_alias, 0, 64
	.other		__nv_reservedSMEM_offset_0_alias,@"STO_CUDA_RESERVED_SHARED STV_DEFAULT"
__nv_reservedSMEM_offset_0_alias:
	.zero		0
	.zero		64


//--------------------- .nv.constant0._Z18badMemoryReferencePi --------------------------
	.section	.nv.constant0._Z18badMemoryReferencePi,"a",@progbits
	.sectionflags	@""
	.align	4
.nv.constant0._Z18badMemoryReferencePi:
	.zero		904


//--------------------- SYMBOLS --------------------------

	.type		.nv.reservedSmem.offset0,@object
	.size		.nv.reservedSmem.offset0,0x4
